	.headerflags	@"EF_CUDA_TEXMODE_UNIFIED EF_CUDA_64BIT_ADDRESS EF_CUDA_ACCELERATORS EF_CUDA_SM90 EF_CUDA_VIRTUAL_SM(EF_CUDA_SM90)"
	.elftype	@"ET_EXEC"


//--------------------- .nv.info                  --------------------------
	.section	.nv.info,"",@"SHT_CUDA_INFO"
	.align	4


	//----- nvinfo : EIATTR_REGCOUNT
	.align		4
        /*0000*/ 	.byte	0x04, 0x2f
        /*0002*/ 	.short	(.L_1 - .L_0)
	.align		4
.L_0:
        /*0004*/ 	.word	index@(triton_per_fused_mean_pow_sub_13)
        /*0008*/ 	.word	0x00000016


	//----- nvinfo : EIATTR_MIN_STACK_SIZE
	.align		4
.L_1:
        /*000c*/ 	.byte	0x04, 0x12
        /*000e*/ 	.short	(.L_3 - .L_2)
	.align		4
.L_2:
        /*0010*/ 	.word	index@(triton_per_fused_mean_pow_sub_13)
        /*0014*/ 	.word	0x00000000


	//----- nvinfo : EIATTR_FRAME_SIZE
	.align		4
.L_3:
        /*0018*/ 	.byte	0x04, 0x11
        /*001a*/ 	.short	(.L_5 - .L_4)
	.align		4
.L_4:
        /*001c*/ 	.word	index@(triton_per_fused_mean_pow_sub_13)
        /*0020*/ 	.word	0x00000000


	//----- nvinfo : EIATTR_MIN_STACK_SIZE
	.align		4
.L_5:
        /*0024*/ 	.byte	0x04, 0x12
        /*0026*/ 	.short	(.L_7 - .L_6)
	.align		4
.L_6:
        /*0028*/ 	.word	index@(triton_per_fused_mean_pow_sub_13)
        /*002c*/ 	.word	0x00000000
.L_7:


//--------------------- .nv.info.triton_per_fused_mean_pow_sub_13 --------------------------
	.section	.nv.info.triton_per_fused_mean_pow_sub_13,"",@"SHT_CUDA_INFO"
	.sectionflags	@""
	.align	4


	//----- nvinfo : EIATTR_CUDA_API_VERSION
	.align		4
        /*0000*/ 	.byte	0x04, 0x37
        /*0002*/ 	.short	(.L_9 - .L_8)
.L_8:
        /*0004*/ 	.word	0x0000007c


	//----- nvinfo : EIATTR_KPARAM_INFO
	.align		4
.L_9:
        /*0008*/ 	.byte	0x04, 0x17
        /*000a*/ 	.short	(.L_11 - .L_10)
.L_10:
        /*000c*/ 	.word	0x00000000
        /*0010*/ 	.short	0x0003
        /*0012*/ 	.short	0x0014
        /*0014*/ 	.byte	0x00, 0xf0, 0x11, 0x00


	//----- nvinfo : EIATTR_KPARAM_INFO
	.align		4
.L_11:
        /*0018*/ 	.byte	0x04, 0x17
        /*001a*/ 	.short	(.L_13 - .L_12)
.L_12:
        /*001c*/ 	.word	0x00000000
        /*0020*/ 	.short	0x0002
        /*0022*/ 	.short	0x0010
        /*0024*/ 	.byte	0x00, 0xf0, 0x11, 0x00


	//----- nvinfo : EIATTR_KPARAM_INFO
	.align		4
.L_13:
        /*0028*/ 	.byte	0x04, 0x17
        /*002a*/ 	.short	(.L_15 - .L_14)
.L_14:
        /*002c*/ 	.word	0x00000000
        /*0030*/ 	.short	0x0001
        /*0032*/ 	.short	0x0008
        /*0034*/ 	.byte	0x00, 0xf4, 0x21, 0x00


	//----- nvinfo : EIATTR_KPARAM_INFO
	.align		4
.L_15:
        /*0038*/ 	.byte	0x04, 0x17
        /*003a*/ 	.short	(.L_17 - .L_16)
.L_16:
        /*003c*/ 	.word	0x00000000
        /*0040*/ 	.short	0x0000
        /*0042*/ 	.short	0x0000
        /*0044*/ 	.byte	0x00, 0xf4, 0x21, 0x00


	//----- nvinfo : EIATTR_SPARSE_MMA_MASK
	.align		4
.L_17:
        /*0048*/ 	.byte	0x03, 0x50
        /*004a*/ 	.short	0x0000


	//----- nvinfo : EIATTR_MAXREG_COUNT
	.align		4
        /*004c*/ 	.byte	0x03, 0x1b
        /*004e*/ 	.short	0x00ff


	//----- nvinfo : EIATTR_COOP_GROUP_MASK_REGIDS
	.align		4
        /*0050*/ 	.byte	0x04, 0x29
        /*0052*/ 	.short	(.L_19 - .L_18)


	//   ....[0]....
.L_18:
        /*0054*/ 	.word	0xffffffff


	//   ....[1]....
        /*0058*/ 	.word	0xffffffff


	//   ....[2]....
        /*005c*/ 	.word	0xffffffff


	//   ....[3]....
        /*0060*/ 	.word	0xffffffff


	//   ....[4]....
        /*0064*/ 	.word	0xffffffff


	//   ....[5]....
        /*0068*/ 	.word	0xffffffff


	//   ....[6]....
        /*006c*/ 	.word	0xffffffff


	//   ....[7]....
        /*0070*/ 	.word	0xffffffff


	//   ....[8]....
        /*0074*/ 	.word	0xffffffff


	//   ....[9]....
        /*0078*/ 	.word	0xffffffff


	//   ....[10]....
        /*007c*/ 	.word	0xffffffff


	//   ....[11]....
        /*0080*/ 	.word	0xffffffff


	//   ....[12]....
        /*0084*/ 	.word	0xffffffff


	//   ....[13]....
        /*0088*/ 	.word	0xffffffff


	//   ....[14]....
        /*008c*/ 	.word	0xffffffff


	//   ....[15]....
        /*0090*/ 	.word	0xffffffff


	//   ....[16]....
        /*0094*/ 	.word	0xffffffff


	//   ....[17]....
        /*0098*/ 	.word	0xffffffff


	//----- nvinfo : EIATTR_COOP_GROUP_INSTR_OFFSETS
	.align		4
.L_19:
        /*009c*/ 	.byte	0x04, 0x28
        /*009e*/ 	.short	(.L_21 - .L_20)


	//   ....[0]....
.L_20:
        /*00a0*/ 	.word	0x000001b0


	//   ....[1]....
        /*00a4*/ 	.word	0x000001d0


	//   ....[2]....
        /*00a8*/ 	.word	0x000001e0


	//   ....[3]....
        /*00ac*/ 	.word	0x000001f0


	//   ....[4]....
        /*00b0*/ 	.word	0x00000230


	//   ....[5]....
        /*00b4*/ 	.word	0x00000250


	//   ....[6]....
        /*00b8*/ 	.word	0x00000260


	//   ....[7]....
        /*00bc*/ 	.word	0x00000270


	//   ....[8]....
        /*00c0*/ 	.word	0x000002a0


	//   ....[9]....
        /*00c4*/ 	.word	0x000002d0


	//   ....[10]....
        /*00c8*/ 	.word	0x000002f0


	//   ....[11]....
        /*00cc*/ 	.word	0x00000300


	//   ....[12]....
        /*00d0*/ 	.word	0x00000350


	//   ....[13]....
        /*00d4*/ 	.word	0x000003c0


	//   ....[14]....
        /*00d8*/ 	.word	0x000003d0


	//   ....[15]....
        /*00dc*/ 	.word	0x000003e0


	//   ....[16]....
        /*00e0*/ 	.word	0x000004b0


	//   ....[17]....
        /*00e4*/ 	.word	0x000004e0


	//----- nvinfo : EIATTR_EXIT_INSTR_OFFSETS
	.align		4
.L_21:
        /*00e8*/ 	.byte	0x04, 0x1c
        /*00ea*/ 	.short	(.L_23 - .L_22)


	//   ....[0]....
.L_22:
        /*00ec*/ 	.word	0x00000610


	//   ....[1]....
        /*00f0*/ 	.word	0x00000660


	//----- nvinfo : EIATTR_REQNTID
	.align		4
.L_23:
        /*00f4*/ 	.byte	0x04, 0x10
        /*00f6*/ 	.short	(.L_25 - .L_24)
.L_24:
        /*00f8*/ 	.word	0x00000080
        /*00fc*/ 	.word	0x00000001
        /*0100*/ 	.word	0x00000001


	//----- nvinfo : EIATTR_CBANK_PARAM_SIZE
	.align		4
.L_25:
        /*0104*/ 	.byte	0x03, 0x19
        /*0106*/ 	.short	0x0018


	//----- nvinfo : EIATTR_PARAM_CBANK
	.align		4
        /*0108*/ 	.byte	0x04, 0x0a
        /*010a*/ 	.short	(.L_27 - .L_26)
	.align		4
.L_26:
        /*010c*/ 	.word	index@(.nv.constant0.triton_per_fused_mean_pow_sub_13)
        /*0110*/ 	.short	0x0210
        /*0112*/ 	.short	0x0018


	//----- nvinfo : EIATTR_SW_WAR
	.align		4
.L_27:
        /*0114*/ 	.byte	0x04, 0x36
        /*0116*/ 	.short	(.L_29 - .L_28)
.L_28:
        /*0118*/ 	.word	0x00000008
.L_29:


//--------------------- .nv.callgraph             --------------------------
	.section	.nv.callgraph,"",@"SHT_CUDA_CALLGRAPH"
	.align	4
	.sectionentsize	8
	.align		4
        /*0000*/ 	.word	0x00000000
	.align		4
        /*0004*/ 	.word	0xffffffff
	.align		4
        /*0008*/ 	.word	0x00000000
	.align		4
        /*000c*/ 	.word	0xfffffffe
	.align		4
        /*0010*/ 	.word	0x00000000
	.align		4
        /*0014*/ 	.word	0xfffffffd
	.align		4
        /*0018*/ 	.word	0x00000000
	.align		4
        /*001c*/ 	.word	0xfffffffc


//--------------------- .text.triton_per_fused_mean_pow_sub_13 --------------------------
	.section	.text.triton_per_fused_mean_pow_sub_13,"ax",@progbits
	.sectionflags	@"SHF_BARRIERS=1"
	.align	128
        .global         triton_per_fused_mean_pow_sub_13
        .type           triton_per_fused_mean_pow_sub_13,@function
        .size           triton_per_fused_mean_pow_sub_13,(.L_x_1 - triton_per_fused_mean_pow_sub_13)
        .other          triton_per_fused_mean_pow_sub_13,@"STO_CUDA_ENTRY STV_DEFAULT"
triton_per_fused_mean_pow_sub_13:
.text.triton_per_fused_mean_pow_sub_13:
[----:B------:R-:W0:Y:S02]  /*0000*/  LDC R1, c[0x0][0x28] ;  /* 0x00000a00ff017b82 */ /* 0x000e240000000800 */
[----:B------:R-:W1:Y:S01]  /*0010*/  S2R R3, SR_CTAID.X ;  /* 0x0000000000037919 */ /* 0x000e620000002500 */
[----:B------:R-:W2:Y:S01]  /*0020*/  LDC.64 R10, c[0x0][0x210] ;  /* 0x00008400ff0a7b82 */ /* 0x000ea20000000a00 */
[----:B------:R-:W-:Y:S01]  /*0030*/  CS2R R6, SRZ ;  /* 0x0000000000067805 */ /* 0x000fe2000001ff00 */
[----:B------:R-:W-:Y:S01]  /*0040*/  ULDC.64 UR6, c[0x0][0x208] ;  /* 0x0000820000067ab9 */ /* 0x000fe20000000a00 */
[----:B------:R-:W3:Y:S01]  /*0050*/  S2R R0, SR_TID.X ;  /* 0x0000000000007919 */ /* 0x000ee20000002100 */
[----:B-1----:R-:W-:Y:S02]  /*0060*/  IMAD.SHL.U32 R3, R3, 0x8, RZ ;  /* 0x0000000803037824 */ /* 0x002fe400078e00ff */
[C---:B---3--:R-:W-:Y:S02]  /*0070*/  IMAD.SHL.U32 R2, R0.reuse, 0x4, RZ ;  /* 0x0000000400027824 */ /* 0x048fe400078e00ff */
[----:B------:R-:W-:-:S03]  /*0080*/  IMAD.SHL.U32 R5, R0, 0x10, RZ ;  /* 0x0000001000057824 */ /* 0x000fc600078e00ff */
[----:B------:R-:W-:Y:S02]  /*0090*/  LOP3.LUT R4, R3, 0x4, R2, 0xf8, !PT ;  /* 0x0000000403047812 */ /* 0x000fe400078ef802 */
[----:B------:R-:W-:Y:S02]  /*00a0*/  LOP3.LUT R5, R5, 0x7e0, RZ, 0xc0, !PT ;  /* 0x000007e005057812 */ /* 0x000fe400078ec0ff */
[----:B------:R-:W-:-:S03]  /*00b0*/  ISETP.GE.AND P0, PT, R4, 0x20, PT ;  /* 0x000000200400780c */ /* 0x000fc60003f06270 */
[----:B------:R-:W-:-:S04]  /*00c0*/  IMAD.IADD R5, R4, 0x1, R5 ;  /* 0x0000000104057824 */ /* 0x000fc800078e0205 */
[----:B--2---:R-:W-:Y:S01]  /*00d0*/  IMAD.WIDE R10, R5, 0x4, R10 ;  /* 0x00000004050a7825 */ /* 0x004fe200078e020a */
[----:B------:R-:W-:-:S06]  /*00e0*/  CS2R R4, SRZ ;  /* 0x0000000000047805 */ /* 0x000fcc000001ff00 */
[----:B------:R-:W2:Y:S01]  /*00f0*/  @!P0 LDG.E.128 R4, desc[UR6][R10.64] ;  /* 0x000000060a048981 */ /* 0x000ea2000c1e1d00 */
[----:B------:R-:W1:Y:S01]  /*0100*/  S2UR UR5, SR_CgaCtaId ;  /* 0x00000000000579c3 */ /* 0x000e620000008800 */
[----:B------:R-:W-:Y:S01]  /*0110*/  UMOV UR4, 0x400 ;  /* 0x0000040000047882 */ /* 0x000fe20000000000 */
[----:B------:R-:W-:Y:S01]  /*0120*/  ISETP.GE.AND P1, PT, R0, 0x20, PT ;  /* 0x000000200000780c */ /* 0x000fe20003f26270 */
[----:B-1----:R-:W-:Y:S01]  /*0130*/  UPRMT UR4, UR5, 0x654, UR4 ;  /* 0x0000065405047896 */ /* 0x002fe20008000004 */
[----:B--2---:R-:W-:Y:S02]  /*0140*/  SEL R4, R4, RZ, !P0 ;  /* 0x000000ff04047207 */ /* 0x004fe40004000000 */
[----:B------:R-:W-:Y:S02]  /*0150*/  SEL R5, R5, RZ, !P0 ;  /* 0x000000ff05057207 */ /* 0x000fe40004000000 */
[----:B------:R-:W-:Y:S02]  /*0160*/  SEL R6, R6, RZ, !P0 ;  /* 0x000000ff06067207 */ /* 0x000fe40004000000 */
[----:B------:R-:W-:-:S02]  /*0170*/  SEL R7, R7, RZ, !P0 ;  /* 0x000000ff07077207 */ /* 0x000fc40004000000 */
[----:B------:R-:W-:Y:S02]  /*0180*/  FSEL R4, R4, RZ, !P0 ;  /* 0x000000ff04047208 */ /* 0x000fe40004000000 */
[----:B------:R-:W-:Y:S02]  /*0190*/  FSEL R5, R5, RZ, !P0 ;  /* 0x000000ff05057208 */ /* 0x000fe40004000000 */
[----:B------:R-:W-:Y:S01]  /*01a0*/  FSEL R6, R6, RZ, !P0 ;  /* 0x000000ff06067208 */ /* 0x000fe20004000000 */
[----:B------:R-:W1:Y:S01]  /*01b0*/  SHFL.BFLY PT, R9, R4, 0x10, 0x1f ;  /* 0x0e001f0004097f89 */ /* 0x000e6200000e0000 */
[----:B------:R-:W-:-:S03]  /*01c0*/  FSEL R7, R7, RZ, !P0 ;  /* 0x000000ff07077208 */ /* 0x000fc60004000000 */
[----:B------:R-:W2:Y:S04]  /*01d0*/  SHFL.BFLY PT, R12, R5, 0x10, 0x1f ;  /* 0x0e001f00050c7f89 */ /* 0x000ea800000e0000 */
[----:B------:R-:W3:Y:S04]  /*01e0*/  SHFL.BFLY PT, R11, R6, 0x10, 0x1f ;  /* 0x0e001f00060b7f89 */ /* 0x000ee800000e0000 */
[----:B------:R-:W4:Y:S01]  /*01f0*/  SHFL.BFLY PT, R10, R7, 0x10, 0x1f ;  /* 0x0e001f00070a7f89 */ /* 0x000f2200000e0000 */
[----:B-1----:R-:W-:Y:S01]  /*0200*/  FADD R9, R4, R9 ;  /* 0x0000000904097221 */ /* 0x002fe20000000000 */
[----:B--2---:R-:W-:Y:S01]  /*0210*/  FADD R12, R5, R12 ;  /* 0x0000000c050c7221 */ /* 0x004fe20000000000 */
[----:B---3--:R-:W-:-:S04]  /*0220*/  FADD R13, R6, R11 ;  /* 0x0000000b060d7221 */ /* 0x008fc80000000000 */
[----:B------:R-:W1:Y:S01]  /*0230*/  SHFL.BFLY PT, R11, R12, 0x8, 0x1f ;  /* 0x0d001f000c0b7f89 */ /* 0x000e6200000e0000 */
[----:B----4-:R-:W-:-:S03]  /*0240*/  FADD R16, R7, R10 ;  /* 0x0000000a07107221 */ /* 0x010fc60000000000 */
[----:B------:R-:W2:Y:S04]  /*0250*/  SHFL.BFLY PT, R10, R9, 0x8, 0x1f ;  /* 0x0d001f00090a7f89 */ /* 0x000ea800000e0000 */
[----:B------:R-:W3:Y:S04]  /*0260*/  SHFL.BFLY PT, R14, R13, 0x8, 0x1f ;  /* 0x0d001f000d0e7f89 */ /* 0x000ee800000e0000 */
[----:B------:R-:W4:Y:S01]  /*0270*/  SHFL.BFLY PT, R15, R16, 0x8, 0x1f ;  /* 0x0d001f00100f7f89 */ /* 0x000f2200000e0000 */
[----:B-1----:R-:W-:Y:S01]  /*0280*/  FADD R11, R12, R11 ;  /* 0x0000000b0c0b7221 */ /* 0x002fe20000000000 */
[----:B--2---:R-:W-:-:S04]  /*0290*/  FADD R10, R9, R10 ;  /* 0x0000000a090a7221 */ /* 0x004fc80000000000 */
[----:B------:R-:W1:Y:S01]  /*02a0*/  SHFL.BFLY PT, R4, R11, 0x4, 0x1f ;  /* 0x0c801f000b047f89 */ /* 0x000e6200000e0000 */
[----:B------:R-:W-:Y:S01]  /*02b0*/  LOP3.LUT R9, R2, 0x4, RZ, 0xc0, !PT ;  /* 0x0000000402097812 */ /* 0x000fe200078ec0ff */
[----:B---3--:R-:W-:Y:S02]  /*02c0*/  FADD R14, R13, R14 ;  /* 0x0000000e0d0e7221 */ /* 0x008fe40000000000 */
[----:B------:R-:W2:Y:S01]  /*02d0*/  SHFL.BFLY PT, R5, R10, 0x4, 0x1f ;  /* 0x0c801f000a057f89 */ /* 0x000ea200000e0000 */
[----:B----4-:R-:W-:-:S03]  /*02e0*/  FADD R17, R16, R15 ;  /* 0x0000000f10117221 */ /* 0x010fc60000000000 */
[----:B------:R-:W3:Y:S04]  /*02f0*/  SHFL.BFLY PT, R15, R14, 0x4, 0x1f ;  /* 0x0c801f000e0f7f89 */ /* 0x000ee800000e0000 */
[----:B------:R-:W4:Y:S01]  /*0300*/  SHFL.BFLY PT, R6, R17, 0x4, 0x1f ;  /* 0x0c801f0011067f89 */ /* 0x000f2200000e0000 */
[----:B-1----:R-:W-:Y:S01]  /*0310*/  FADD R7, R11, R4 ;  /* 0x000000040b077221 */ /* 0x002fe20000000000 */
[----:B------:R-:W-:Y:S02]  /*0320*/  LOP3.LUT R4, R0, 0x1f, RZ, 0xc0, !PT ;  /* 0x0000001f00047812 */ /* 0x000fe400078ec0ff */
[----:B------:R-:W-:Y:S01]  /*0330*/  SHF.R.U32.HI R11, RZ, 0x3, R0 ;  /* 0x00000003ff0b7819 */ /* 0x000fe20000011600 */
[----:B--2---:R-:W-:Y:S01]  /*0340*/  FADD R5, R10, R5 ;  /* 0x000000050a057221 */ /* 0x004fe20000000000 */
[----:B------:R-:W1:Y:S01]  /*0350*/  SHFL.BFLY PT, R12, R7, 0x2, 0x1f ;  /* 0x0c401f00070c7f89 */ /* 0x000e6200000e0000 */
[----:B------:R-:W-:Y:S01]  /*0360*/  ISETP.GE.U32.AND P0, PT, R4, 0x2, PT ;  /* 0x000000020400780c */ /* 0x000fe20003f06070 */
[----:B------:R-:W-:Y:S01]  /*0370*/  IMAD.SHL.U32 R10, R9, 0x10, RZ ;  /* 0x00000010090a7824 */ /* 0x000fe200078e00ff */
[----:B------:R-:W-:Y:S01]  /*0380*/  LOP3.LUT R11, R11, 0xc, RZ, 0xc0, !PT ;  /* 0x0000000c0b0b7812 */ /* 0x000fe200078ec0ff */
[----:B---3--:R-:W-:-:S03]  /*0390*/  FADD R15, R14, R15 ;  /* 0x0000000f0e0f7221 */ /* 0x008fc60000000000 */
[----:B------:R-:W-:Y:S01]  /*03a0*/  LOP3.LUT R4, R10, R11, RZ, 0xfc, !PT ;  /* 0x0000000b0a047212 */ /* 0x000fe200078efcff */
[----:B----4-:R-:W-:Y:S01]  /*03b0*/  FADD R13, R17, R6 ;  /* 0x00000006110d7221 */ /* 0x010fe20000000000 */
[----:B------:R-:W2:Y:S04]  /*03c0*/  SHFL.BFLY PT, R16, R15, 0x2, 0x1f ;  /* 0x0c401f000f107f89 */ /* 0x000ea800000e0000 */
[----:B------:R-:W3:Y:S04]  /*03d0*/  SHFL.BFLY PT, R6, R5, 0x2, 0x1f ;  /* 0x0c401f0005067f89 */ /* 0x000ee800000e0000 */
[----:B------:R-:W4:Y:S01]  /*03e0*/  SHFL.BFLY PT, R18, R13, 0x2, 0x1f ;  /* 0x0c401f000d127f89 */ /* 0x000f2200000e0000 */
[----:B-1----:R-:W-:-:S05]  /*03f0*/  FADD R7, R7, R12 ;  /* 0x0000000c07077221 */ /* 0x002fca0000000000 */
[----:B------:R-:W-:Y:S01]  /*0400*/  @!P0 STS [R4+UR4+0x10], R7 ;  /* 0x0000100704008988 */ /* 0x000fe20008000804 */
[----:B--2---:R-:W-:Y:S01]  /*0410*/  FADD R15, R15, R16 ;  /* 0x000000100f0f7221 */ /* 0x004fe20000000000 */
[----:B---3--:R-:W-:-:S04]  /*0420*/  FADD R17, R5, R6 ;  /* 0x0000000605117221 */ /* 0x008fc80000000000 */
[----:B------:R-:W-:Y:S01]  /*0430*/  @!P0 STS [R4+UR4+0x20], R15 ;  /* 0x0000200f04008988 */ /* 0x000fe20008000804 */
[----:B----4-:R-:W-:-:S03]  /*0440*/  FADD R19, R13, R18 ;  /* 0x000000120d137221 */ /* 0x010fc60000000000 */
[----:B------:R-:W-:Y:S04]  /*0450*/  @!P0 STS [R4+UR4], R17 ;  /* 0x0000001104008988 */ /* 0x000fe80008000804 */
[----:B------:R-:W-:Y:S01]  /*0460*/  @!P0 STS [R4+UR4+0x30], R19 ;  /* 0x0000301304008988 */ /* 0x000fe20008000804 */
[----:B------:R-:W-:Y:S01]  /*0470*/  BAR.SYNC.DEFER_BLOCKING 0x0 ;  /* 0x0000000000007b1d */ /* 0x000fe20000010000 */
[----:B------:R-:W-:-:S04]  /*0480*/  LOP3.LUT P0, RZ, R0, 0x3, RZ, 0xc0, !PT ;  /* 0x0000000300ff7812 */ /* 0x000fc8000780c0ff */
[----:B------:R-:W-:Y:S01]  /*0490*/  ISETP.LT.AND P0, PT, R0, 0x20, !P0 ;  /* 0x000000200000780c */ /* 0x000fe20004701270 */
[----:B------:R-:W1:Y:S04]  /*04a0*/  @!P1 LDS R8, [R2+UR4] ;  /* 0x0000000402089984 */ /* 0x000e680008000800 */
[----:B-1----:R-:W1:Y:S02]  /*04b0*/  SHFL.BFLY PT, R5, R8, 0x2, 0x1f ;  /* 0x0c401f0008057f89 */ /* 0x002e6400000e0000 */
[----:B-1----:R-:W-:Y:S01]  /*04c0*/  FADD R12, R8, R5 ;  /* 0x00000005080c7221 */ /* 0x002fe20000000000 */
[----:B------:R-:W-:-:S04]  /*04d0*/  SHF.R.U32.HI R8, RZ, 0x3, R0 ;  /* 0x00000003ff087819 */ /* 0x000fc80000011600 */
[----:B------:R-:W1:Y:S01]  /*04e0*/  SHFL.BFLY PT, R5, R12, 0x1, 0x1f ;  /* 0x0c201f000c057f89 */ /* 0x000e6200000e0000 */
[----:B------:R-:W-:Y:S01]  /*04f0*/  SGXT.U32 R8, R8, 0x2 ;  /* 0x000000020808781a */ /* 0x000fe20000000000 */
[----:B-1----:R-:W-:-:S05]  /*0500*/  FADD R13, R12, R5 ;  /* 0x000000050c0d7221 */ /* 0x002fca0000000000 */
[----:B------:R-:W-:Y:S01]  /*0510*/  @P0 STS [R2+UR4], R13 ;  /* 0x0000000d02000988 */ /* 0x000fe20008000804 */
[----:B------:R-:W-:Y:S01]  /*0520*/  BAR.SYNC.DEFER_BLOCKING 0x0 ;  /* 0x0000000000007b1d */ /* 0x000fe20000010000 */
[----:B------:R-:W-:Y:S01]  /*0530*/  LOP3.LUT P0, RZ, R11, R8, RZ, 0xfc, !PT ;  /* 0x000000080bff7212 */ /* 0x000fe2000780fcff */
[----:B------:R-:W-:Y:S01]  /*0540*/  VIADD R8, R10, UR4 ;  /* 0x000000040a087c36 */ /* 0x000fe20008000000 */
[----:B------:R-:W-:Y:S02]  /*0550*/  LOP3.LUT R11, R3, 0x7, R0, 0xf8, !PT ;  /* 0x00000007030b7812 */ /* 0x000fe400078ef800 */
[----:B------:R-:W-:Y:S01]  /*0560*/  LOP3.LUT R0, R0, 0x7, RZ, 0xc0, !PT ;  /* 0x0000000700007812 */ /* 0x000fe200078ec0ff */
[----:B------:R-:W-:Y:S01]  /*0570*/  IMAD R8, R9, -0xc, R8 ;  /* 0xfffffff409087824 */ /* 0x000fe200078e0208 */
[----:B------:R-:W-:Y:S02]  /*0580*/  ISETP.LT.AND P0, PT, R11, 0x20, !P0 ;  /* 0x000000200b00780c */ /* 0x000fe40004701270 */
[----:B------:R-:W-:Y:S01]  /*0590*/  LEA R0, R0, UR4, 0x2 ;  /* 0x0000000400007c11 */ /* 0x000fe2000f8e10ff */
[----:B------:R-:W-:Y:S04]  /*05a0*/  LDS R4, [R10+UR4] ;  /* 0x000000040a047984 */ /* 0x000fe80008000800 */
[----:B------:R-:W-:Y:S04]  /*05b0*/  LDS R5, [R10+UR4+0x10] ;  /* 0x000010040a057984 */ /* 0x000fe80008000800 */
[----:B------:R-:W-:Y:S04]  /*05c0*/  LDS R6, [R10+UR4+0x20] ;  /* 0x000020040a067984 */ /* 0x000fe80008000800 */
[----:B------:R-:W1:Y:S01]  /*05d0*/  LDS R7, [R10+UR4+0x30] ;  /* 0x000030040a077984 */ /* 0x000e620008000800 */
[----:B------:R-:W-:Y:S06]  /*05e0*/  BAR.SYNC.DEFER_BLOCKING 0x0 ;  /* 0x0000000000007b1d */ /* 0x000fec0000010000 */
[----:B-1----:R1:W-:Y:S02]  /*05f0*/  STS.128 [R8], R4 ;  /* 0x0000000408007388 */ /* 0x0023e40000000c00 */
[----:B------:R-:W-:Y:S06]  /*0600*/  BAR.SYNC.DEFER_BLOCKING 0x0 ;  /* 0x0000000000007b1d */ /* 0x000fec0000010000 */
[----:B-1----:R-:W-:Y:S05]  /*0610*/  @!P0 EXIT ;  /* 0x000000000000894d */ /* 0x002fea0003800000 */
[----:B------:R-:W0:Y:S01]  /*0620*/  LDS R5, [R0] ;  /* 0x0000000000057984 */ /* 0x000e220000000800 */
[----:B------:R-:W1:Y:S02]  /*0630*/  LDC.64 R2, c[0x0][0x218] ;  /* 0x00008600ff027b82 */ /* 0x000e640000000a00 */
[----:B-1----:R-:W-:-:S05]  /*0640*/  IMAD.WIDE R2, R11, 0x4, R2 ;  /* 0x000000040b027825 */ /* 0x002fca00078e0202 */
[----:B0-----:R-:W-:Y:S01]  /*0650*/  STG.E desc[UR6][R2.64], R5 ;  /* 0x0000000502007986 */ /* 0x001fe2000c101906 */
[----:B------:R-:W-:Y:S05]  /*0660*/  EXIT ;  /* 0x000000000000794d */ /* 0x000fea0003800000 */
.L_x_0:
[----:B------:R-:W-:-:S00]  /*0670*/  BRA `(.L_x_0) ;  /* 0xfffffffc00fc7947 */ /* 0x000fc0000383ffff */
[----:B------:R-:W-:-:S00]  /*0680*/  NOP ;  /* 0x0000000000007918 */ /* 0x000fc00000000000 */
[----:B------:R-:W-:-:S00]  /*0690*/  NOP ;  /* 0x0000000000007918 */ /* 0x000fc00000000000 */
[----:B------:R-:W-:-:S00]  /*06a0*/  NOP ;  /* 0x0000000000007918 */ /* 0x000fc00000000000 */
[----:B------:R-:W-:-:S00]  /*06b0*/  NOP ;  /* 0x0000000000007918 */ /* 0x000fc00000000000 */
[----:B------:R-:W-:-:S00]  /*06c0*/  NOP ;  /* 0x0000000000007918 */ /* 0x000fc00000000000 */
[----:B------:R-:W-:-:S00]  /*06d0*/  NOP ;  /* 0x0000000000007918 */ /* 0x000fc00000000000 */
[----:B------:R-:W-:-:S00]  /*06e0*/  NOP ;  /* 0x0000000000007918 */ /* 0x000fc00000000000 */
[----:B------:R-:W-:-:S00]  /*06f0*/  NOP ;  /* 0x0000000000007918 */ /* 0x000fc00000000000 */
.L_x_1:


//--------------------- .nv.shared.triton_per_fused_mean_pow_sub_13 --------------------------
	.section	.nv.shared.triton_per_fused_mean_pow_sub_13,"aw",@nobits
	.sectionflags	@""
	.align	16
	.zero		1024


//--------------------- .nv.constant0.triton_per_fused_mean_pow_sub_13 --------------------------
	.section	.nv.constant0.triton_per_fused_mean_pow_sub_13,"a",@progbits
	.sectionflags	@""
	.align	4
.nv.constant0.triton_per_fused_mean_pow_sub_13:
	.zero		552
